//
// Generated by NVIDIA NVVM Compiler
//
// Compiler Build ID: CL-36424714
// Cuda compilation tools, release 13.0, V13.0.88
// Based on NVVM 20.0.0
//

.version 9.0
.target sm_100
.address_size 64

	// .globl	_Z11addThreadIdv
.extern .func  (.param .b32 func_retval0) vprintf
(
	.param .b64 vprintf_param_0,
	.param .b64 vprintf_param_1
)
;
.global .align 1 .b8 $str[32] = {72, 101, 108, 108, 111, 32, 119, 111, 114, 108, 100, 33, 32, 77, 121, 32, 116, 104, 114, 101, 97, 100, 73, 100, 32, 105, 115, 32, 37, 100, 10};

.visible .entry _Z11addThreadIdv()
{
	.local .align 8 .b8 	__local_depot0[8];
	.reg .b64 	%SP;
	.reg .b64 	%SPL;
	.reg .b32 	%r<4>;
	.reg .b64 	%rd<5>;

	mov.u64 	%SPL, __local_depot0;
	cvta.local.u64 	%SP, %SPL;
	add.u64 	%rd1, %SP, 0;
	add.u64 	%rd2, %SPL, 0;
	mov.u32 	%r1, %tid.x;
	st.local.u32 	[%rd2], %r1;
	mov.u64 	%rd3, $str;
	cvta.global.u64 	%rd4, %rd3;
	{ // callseq 0, 0
	.param .b64 param0;
	st.param.b64 	[param0], %rd4;
	.param .b64 param1;
	st.param.b64 	[param1], %rd1;
	.param .b32 retval0;
	call.uni (retval0), 
	vprintf, 
	(
	param0, 
	param1
	);
	ld.param.b32 	%r2, [retval0];
	} // callseq 0
	ret;

}


// ===== COMPILED SASS (sm_100) =====

	.target	sm_100

	.elftype	@"ET_EXEC"


//--------------------- .note.nv.tkinfo           --------------------------
	.section	.note.nv.tkinfo,"",@"SHT_NOTE"
	.sectionflags	@"SHF_NOTE_NV_TKINFO"
	.tkinfo
        /*0018*/ 	.word	0x00000002
        /*0030*/ 	.string	""
        /*0030*/ 	.string	"ptxas"
        /*0030*/ 	.string	"Cuda compilation tools, release 13.0, V13.0.88"
        /*0030*/ 	.string	"Build cuda_13.0.r13.0/compiler.36424714_0"
        /*0030*/ 	.string	"-arch sm_100 -m 64 "



//--------------------- .note.nv.cuinfo           --------------------------
	.section	.note.nv.cuinfo,"",@"SHT_NOTE"
	.sectionflags	@"SHF_NOTE_NV_CUINFO"
        /*0018*/ 	.short	0x0002
        /*001a*/ 	.short	0x0064
        /*001c*/ 	.short	0x0082
	.zero		2


//--------------------- .nv.info                  --------------------------
	.section	.nv.info,"",@"SHT_CUDA_INFO"
	.align	4


	//----- nvinfo : EIATTR_REGCOUNT
	.align		4
        /*0000*/ 	.byte	0x04, 0x2f
        /*0002*/ 	.short	(.L_2 - .L_1)
	.align		4
.L_1:
        /*0004*/ 	.word	index@(_Z11addThreadIdv)
        /*0008*/ 	.word	0x00000018


	//----- nvinfo : EIATTR_FRAME_SIZE
	.align		4
.L_2:
        /*000c*/ 	.byte	0x04, 0x11
        /*000e*/ 	.short	(.L_4 - .L_3)
	.align		4
.L_3:
        /*0010*/ 	.word	index@(_Z11addThreadIdv)
        /*0014*/ 	.word	0x00000008


	//----- nvinfo : EIATTR_MIN_STACK_SIZE
	.align		4
.L_4:
        /*0018*/ 	.byte	0x04, 0x12
        /*001a*/ 	.short	(.L_6 - .L_5)
	.align		4
.L_5:
        /*001c*/ 	.word	index@(_Z11addThreadIdv)
        /*0020*/ 	.word	0x00000008
.L_6:


//--------------------- .nv.compat                --------------------------
	.section	.nv.compat,"",@"SHT_CUDA_COMPAT_INFO"
	.align	4
        /*0000*/ 	.byte	0x02, 0x09, 0x00, 0x00, 0x02, 0x02, 0x01, 0x00, 0x02, 0x05, 0x05, 0x00, 0x03, 0x07, 0x01, 0x01
        /*0010*/ 	.byte	0x02, 0x03, 0x00, 0x00, 0x02, 0x06, 0x01, 0x00, 0x04, 0x0b, 0x08, 0x00, 0x09, 0x00, 0x00, 0x00
        /*0020*/ 	.byte	0x00, 0x00, 0x00, 0x00


//--------------------- .nv.info._Z11addThreadIdv --------------------------
	.section	.nv.info._Z11addThreadIdv,"",@"SHT_CUDA_INFO"
	.sectionflags	@""
	.align	4


	//----- nvinfo : EIATTR_CUDA_API_VERSION
	.align		4
        /*0000*/ 	.byte	0x04, 0x37
        /*0002*/ 	.short	(.L_8 - .L_7)
.L_7:
        /*0004*/ 	.word	0x00000082


	//----- nvinfo : EIATTR_SPARSE_MMA_MASK
	.align		4
.L_8:
        /*0008*/ 	.byte	0x03, 0x50
        /*000a*/ 	.short	0x0000


	//----- nvinfo : EIATTR_MAXREG_COUNT
	.align		4
        /*000c*/ 	.byte	0x03, 0x1b
        /*000e*/ 	.short	0x00ff


	//----- nvinfo : EIATTR_EXTERNS
	.align		4
        /*0010*/ 	.byte	0x04, 0x0f
        /*0012*/ 	.short	(.L_10 - .L_9)


	//   ....[0]....
	.align		4
.L_9:
        /*0014*/ 	.word	index@(vprintf)


	//----- nvinfo : EIATTR_MERCURY_ISA_VERSION
	.align		4
.L_10:
        /*0018*/ 	.byte	0x03, 0x5f
        /*001a*/ 	.short	0x0101


	//----- nvinfo : EIATTR_VRC_CTA_INIT_COUNT
	.align		4
        /*001c*/ 	.byte	0x02, 0x4a
	.zero		1
	.zero		1


	//----- nvinfo : EIATTR_SYSCALL_OFFSETS
	.align		4
        /*0020*/ 	.byte	0x04, 0x46
        /*0022*/ 	.short	(.L_12 - .L_11)


	//   ....[0]....
.L_11:
        /*0024*/ 	.word	0x000000e0


	//----- nvinfo : EIATTR_EXIT_INSTR_OFFSETS
	.align		4
.L_12:
        /*0028*/ 	.byte	0x04, 0x1c
        /*002a*/ 	.short	(.L_14 - .L_13)


	//   ....[0]....
.L_13:
        /*002c*/ 	.word	0x000000f0


	//----- nvinfo : EIATTR_SW_WAR
	.align		4
.L_14:
        /*0030*/ 	.byte	0x04, 0x36
        /*0032*/ 	.short	(.L_16 - .L_15)
.L_15:
        /*0034*/ 	.word	0x00000008
.L_16:


//--------------------- .nv.callgraph             --------------------------
	.section	.nv.callgraph,"",@"SHT_CUDA_CALLGRAPH"
	.align	4
	.sectionentsize	8
	.align		4
        /*0000*/ 	.word	0x00000000
	.align		4
        /*0004*/ 	.word	0xffffffff
	.align		4
        /*0008*/ 	.word	index@(_Z11addThreadIdv)
	.align		4
        /*000c*/ 	.word	index@(vprintf)
	.align		4
        /*0010*/ 	.word	0x00000000
	.align		4
        /*0014*/ 	.word	0xfffffffe
	.align		4
        /*0018*/ 	.word	0x00000000
	.align		4
        /*001c*/ 	.word	0xfffffffd
	.align		4
        /*0020*/ 	.word	0x00000000
	.align		4
        /*0024*/ 	.word	0xfffffffc


//--------------------- .nv.constant4             --------------------------
	.section	.nv.constant4,"a",@progbits
	.align	8
	.align		8
.nv.constant4:
        /*0000*/ 	.dword	vprintf
	.align		8
        /*0008*/ 	.dword	$str


//--------------------- .text._Z11addThreadIdv    --------------------------
	.section	.text._Z11addThreadIdv,"ax",@progbits
	.align	128
        .global         _Z11addThreadIdv
        .type           _Z11addThreadIdv,@function
        .size           _Z11addThreadIdv,(.L_x_2 - _Z11addThreadIdv)
        .other          _Z11addThreadIdv,@"STO_CUDA_ENTRY STV_DEFAULT"
_Z11addThreadIdv:
.text._Z11addThreadIdv:
[----:B------:R-:W0:Y:S01]  /*0000*/  LDC R1, c[0x0][0x37c] ;  /* 0x0000df00ff017b82 */ /* 0x000e220000000800 */
[----:B------:R-:W1:Y:S01]  /*0010*/  S2R R8, SR_TID.X ;  /* 0x0000000000087919 */ /* 0x000e620000002100 */
[----:B0-----:R-:W-:Y:S01]  /*0020*/  VIADD R1, R1, 0xfffffff8 ;  /* 0xfffffff801017836 */ /* 0x001fe20000000000 */
[----:B------:R-:W-:Y:S01]  /*0030*/  MOV R0, 0x0 ;  /* 0x0000000000007802 */ /* 0x000fe20000000f00 */
[----:B------:R-:W0:Y:S04]  /*0040*/  LDCU UR4, c[0x0][0x2f8] ;  /* 0x00005f00ff0477ac */ /* 0x000e280008000800 */
[----:B------:R2:W3:Y:S01]  /*0050*/  LDC.64 R2, c[0x4][R0] ;  /* 0x0100000000027b82 */ /* 0x0004e20000000a00 */
[----:B------:R-:W4:Y:S01]  /*0060*/  LDCU.64 UR6, c[0x4][0x8] ;  /* 0x01000100ff0677ac */ /* 0x000f220008000a00 */
[----:B------:R-:W5:Y:S01]  /*0070*/  LDCU UR5, c[0x0][0x2fc] ;  /* 0x00005f80ff0577ac */ /* 0x000f620008000800 */
[----:B0-----:R-:W-:Y:S01]  /*0080*/  IADD3 R6, P0, PT, R1, UR4, RZ ;  /* 0x0000000401067c10 */ /* 0x001fe2000ff1e0ff */
[----:B----4-:R-:W-:Y:S01]  /*0090*/  IMAD.U32 R4, RZ, RZ, UR6 ;  /* 0x00000006ff047e24 */ /* 0x010fe2000f8e00ff */
[----:B------:R-:W-:-:S03]  /*00a0*/  MOV R5, UR7 ;  /* 0x0000000700057c02 */ /* 0x000fc60008000f00 */
[----:B-----5:R-:W-:Y:S01]  /*00b0*/  IMAD.X R7, RZ, RZ, UR5, P0 ;  /* 0x00000005ff077e24 */ /* 0x020fe200080e06ff */
[----:B-1----:R2:W-:Y:S07]  /*00c0*/  STL [R1], R8 ;  /* 0x0000000801007387 */ /* 0x0025ee0000100800 */
[----:B------:R-:W-:-:S07]  /*00d0*/  LEPC R20, `(.L_x_0) ;  /* 0x000000001014794e */ /* 0x000fce0000000000 */
[----:B--23--:R-:W-:Y:S05]  /*00e0*/  CALL.ABS.NOINC R2 ;  /* 0x0000000002007343 */ /* 0x00cfea0003c00000 */
.L_x_0:
[----:B------:R-:W-:Y:S05]  /*00f0*/  EXIT ;  /* 0x000000000000794d */ /* 0x000fea0003800000 */
.L_x_1:
[----:B------:R-:W-:-:S00]  /*0100*/  BRA `(.L_x_1) ;  /* 0xfffffffc00fc7947 */ /* 0x000fc0000383ffff */
[----:B------:R-:W-:-:S00]  /*0110*/  NOP ;  /* 0x0000000000007918 */ /* 0x000fc00000000000 */
        /* <DEDUP_REMOVED lines=14> */
.L_x_2:


//--------------------- .nv.global.init           --------------------------
	.section	.nv.global.init,"aw",@progbits
.nv.global.init:
	.type		$str,@object
	.size		$str,(.L_0 - $str)
$str:
        /*0000*/ 	.byte	0x48, 0x65, 0x6c, 0x6c, 0x6f, 0x20, 0x77, 0x6f, 0x72, 0x6c, 0x64, 0x21, 0x20, 0x4d, 0x79, 0x20
        /*0010*/ 	.byte	0x74, 0x68, 0x72, 0x65, 0x61, 0x64, 0x49, 0x64, 0x20, 0x69, 0x73, 0x20, 0x25, 0x64, 0x0a, 0x00
.L_0:


//--------------------- .nv.shared.reserved.0     --------------------------
	.section	.nv.shared.reserved.0,"aw",@nobits
	.weak		__nv_reservedSMEM_offset_0_alias
	.size		__nv_reservedSMEM_offset_0_alias, 0, 64
	.other		__nv_reservedSMEM_offset_0_alias,@"STO_CUDA_RESERVED_SHARED STV_DEFAULT"
__nv_reservedSMEM_offset_0_alias:
	.zero		0
	.zero		64


//--------------------- .nv.constant0._Z11addThreadIdv --------------------------
	.section	.nv.constant0._Z11addThreadIdv,"a",@progbits
	.sectionflags	@""
	.align	4
.nv.constant0._Z11addThreadIdv:
	.zero		896


//--------------------- SYMBOLS --------------------------

	.type		.nv.reservedSmem.offset0,@object
	.size		.nv.reservedSmem.offset0,0x4
	.type		vprintf,@function
